//
// Generated by NVIDIA NVVM Compiler
//
// Compiler Build ID: CL-36424714
// Cuda compilation tools, release 13.0, V13.0.88
// Based on NVVM 20.0.0
//

.version 9.0
.target sm_100
.address_size 64

	// .globl	_Z8sqrtcalcPfi
.extern .func  (.param .b32 func_retval0) vprintf
(
	.param .b64 vprintf_param_0,
	.param .b64 vprintf_param_1
)
;
.extern .shared .align 16 .b8 shinputs[];
.global .align 1 .b8 $str[15] = {109, 121, 32, 114, 97, 110, 107, 32, 105, 115, 32, 37, 102, 10};
.global .align 1 .b8 $str$1[28] = {114, 97, 110, 107, 32, 37, 102, 32, 105, 115, 32, 119, 114, 105, 116, 105, 110, 103, 32, 37, 102, 32, 116, 111, 32, 37, 102};

.visible .entry _Z8sqrtcalcPfi(
	.param .u64 .ptr .align 1 _Z8sqrtcalcPfi_param_0,
	.param .u32 _Z8sqrtcalcPfi_param_1
)
{
	.local .align 8 .b8 	__local_depot0[24];
	.reg .b64 	%SP;
	.reg .b64 	%SPL;
	.reg .pred 	%p<4>;
	.reg .b32 	%r<15>;
	.reg .b32 	%f<4>;
	.reg .b64 	%rd<13>;
	.reg .b64 	%fd<2>;

	mov.u64 	%SPL, __local_depot0;
	cvta.local.u64 	%SP, %SPL;
	ld.param.u64 	%rd3, [_Z8sqrtcalcPfi_param_0];
	ld.param.u32 	%r3, [_Z8sqrtcalcPfi_param_1];
	cvta.to.global.u64 	%rd4, %rd3;
	add.u64 	%rd5, %SP, 0;
	add.u64 	%rd1, %SPL, 0;
	mov.u32 	%r4, %ctaid.x;
	mov.u32 	%r5, %ntid.x;
	mov.u32 	%r6, %tid.x;
	mad.lo.s32 	%r1, %r4, %r5, %r6;
	setp.ge.s32 	%p1, %r1, %r3;
	mul.wide.s32 	%rd6, %r1, 4;
	add.s64 	%rd2, %rd4, %rd6;
	shl.b32 	%r7, %r1, 2;
	mov.u32 	%r8, shinputs;
	add.s32 	%r2, %r8, %r7;
	@%p1 bra 	$L__BB0_2;
	ld.global.f32 	%f2, [%rd2];
	sqrt.rn.f32 	%f3, %f2;
	st.shared.f32 	[%r2], %f3;
$L__BB0_2:
	setp.ge.s32 	%p2, %r1, %r3;
	bar.sync 	0;
	st.local.u32 	[%rd1], %r1;
	mov.u64 	%rd7, $str;
	cvta.global.u64 	%rd8, %rd7;
	{ // callseq 0, 0
	.param .b64 param0;
	st.param.b64 	[param0], %rd8;
	.param .b64 param1;
	st.param.b64 	[param1], %rd5;
	.param .b32 retval0;
	call.uni (retval0), 
	vprintf, 
	(
	param0, 
	param1
	);
	ld.param.b32 	%r9, [retval0];
	} // callseq 0
	@%p2 bra 	$L__BB0_5;
	ld.shared.f32 	%f1, [%r2];
	st.global.f32 	[%rd2], %f1;
	mad.lo.s32 	%r11, %r1, 652835029, 17179864;
	shf.l.wrap.b32 	%r12, %r11, %r11, 29;
	setp.gt.u32 	%p3, %r12, 4294966;
	@%p3 bra 	$L__BB0_5;
	cvt.f64.f32 	%fd1, %f1;
	st.local.u32 	[%rd1], %r1;
	st.local.f64 	[%rd1+8], %fd1;
	st.local.f64 	[%rd1+16], %fd1;
	mov.u64 	%rd10, $str$1;
	cvta.global.u64 	%rd11, %rd10;
	{ // callseq 1, 0
	.param .b64 param0;
	st.param.b64 	[param0], %rd11;
	.param .b64 param1;
	st.param.b64 	[param1], %rd5;
	.param .b32 retval0;
	call.uni (retval0), 
	vprintf, 
	(
	param0, 
	param1
	);
	ld.param.b32 	%r13, [retval0];
	} // callseq 1
$L__BB0_5:
	bar.sync 	0;
	ret;

}


// ===== COMPILED SASS (sm_100) =====

	.target	sm_100

	.elftype	@"ET_EXEC"


//--------------------- .note.nv.tkinfo           --------------------------
	.section	.note.nv.tkinfo,"",@"SHT_NOTE"
	.sectionflags	@"SHF_NOTE_NV_TKINFO"
	.tkinfo
        /*0018*/ 	.word	0x00000002
        /*0030*/ 	.string	""
        /*0030*/ 	.string	"ptxas"
        /*0030*/ 	.string	"Cuda compilation tools, release 13.0, V13.0.88"
        /*0030*/ 	.string	"Build cuda_13.0.r13.0/compiler.36424714_0"
        /*0030*/ 	.string	"-arch sm_100 -m 64 "



//--------------------- .note.nv.cuinfo           --------------------------
	.section	.note.nv.cuinfo,"",@"SHT_NOTE"
	.sectionflags	@"SHF_NOTE_NV_CUINFO"
        /*0018*/ 	.short	0x0002
        /*001a*/ 	.short	0x0064
        /*001c*/ 	.short	0x0082
	.zero		2


//--------------------- .nv.info                  --------------------------
	.section	.nv.info,"",@"SHT_CUDA_INFO"
	.align	4


	//----- nvinfo : EIATTR_REGCOUNT
	.align		4
        /*0000*/ 	.byte	0x04, 0x2f
        /*0002*/ 	.short	(.L_3 - .L_2)
	.align		4
.L_2:
        /*0004*/ 	.word	index@(_Z8sqrtcalcPfi)
        /*0008*/ 	.word	0x0000001b


	//----- nvinfo : EIATTR_FRAME_SIZE
	.align		4
.L_3:
        /*000c*/ 	.byte	0x04, 0x11
        /*000e*/ 	.short	(.L_5 - .L_4)
	.align		4
.L_4:
        /*0010*/ 	.word	index@($__internal_0_$__cuda_sm20_sqrt_rn_f32_slowpath)
        /*0014*/ 	.word	0x00000018


	//----- nvinfo : EIATTR_FRAME_SIZE
	.align		4
.L_5:
        /*0018*/ 	.byte	0x04, 0x11
        /*001a*/ 	.short	(.L_7 - .L_6)
	.align		4
.L_6:
        /*001c*/ 	.word	index@(_Z8sqrtcalcPfi)
        /*0020*/ 	.word	0x00000018


	//----- nvinfo : EIATTR_MIN_STACK_SIZE
	.align		4
.L_7:
        /*0024*/ 	.byte	0x04, 0x12
        /*0026*/ 	.short	(.L_9 - .L_8)
	.align		4
.L_8:
        /*0028*/ 	.word	index@(_Z8sqrtcalcPfi)
        /*002c*/ 	.word	0x00000018
.L_9:


//--------------------- .nv.compat                --------------------------
	.section	.nv.compat,"",@"SHT_CUDA_COMPAT_INFO"
	.align	4
        /*0000*/ 	.byte	0x02, 0x09, 0x00, 0x00, 0x02, 0x02, 0x01, 0x00, 0x02, 0x05, 0x05, 0x00, 0x03, 0x07, 0x01, 0x01
        /*0010*/ 	.byte	0x02, 0x03, 0x00, 0x00, 0x02, 0x06, 0x01, 0x00, 0x04, 0x0b, 0x08, 0x00, 0x01, 0x00, 0x00, 0x00
        /*0020*/ 	.byte	0x00, 0x00, 0x00, 0x00


//--------------------- .nv.info._Z8sqrtcalcPfi   --------------------------
	.section	.nv.info._Z8sqrtcalcPfi,"",@"SHT_CUDA_INFO"
	.sectionflags	@""
	.align	4


	//----- nvinfo : EIATTR_CUDA_API_VERSION
	.align		4
        /*0000*/ 	.byte	0x04, 0x37
        /*0002*/ 	.short	(.L_11 - .L_10)
.L_10:
        /*0004*/ 	.word	0x00000082


	//----- nvinfo : EIATTR_KPARAM_INFO
	.align		4
.L_11:
        /*0008*/ 	.byte	0x04, 0x17
        /*000a*/ 	.short	(.L_13 - .L_12)
.L_12:
        /*000c*/ 	.word	0x00000000
        /*0010*/ 	.short	0x0001
        /*0012*/ 	.short	0x0008
        /*0014*/ 	.byte	0x00, 0xf0, 0x11, 0x00


	//----- nvinfo : EIATTR_KPARAM_INFO
	.align		4
.L_13:
        /*0018*/ 	.byte	0x04, 0x17
        /*001a*/ 	.short	(.L_15 - .L_14)
.L_14:
        /*001c*/ 	.word	0x00000000
        /*0020*/ 	.short	0x0000
        /*0022*/ 	.short	0x0000
        /*0024*/ 	.byte	0x00, 0xf5, 0x21, 0x00


	//----- nvinfo : EIATTR_SPARSE_MMA_MASK
	.align		4
.L_15:
        /*0028*/ 	.byte	0x03, 0x50
        /*002a*/ 	.short	0x0000


	//----- nvinfo : EIATTR_MAXREG_COUNT
	.align		4
        /*002c*/ 	.byte	0x03, 0x1b
        /*002e*/ 	.short	0x00ff


	//----- nvinfo : EIATTR_NUM_BARRIERS
	.align		4
        /*0030*/ 	.byte	0x02, 0x4c
        /*0032*/ 	.byte	0x01
	.zero		1


	//----- nvinfo : EIATTR_EXTERNS
	.align		4
        /*0034*/ 	.byte	0x04, 0x0f
        /*0036*/ 	.short	(.L_17 - .L_16)


	//   ....[0]....
	.align		4
.L_16:
        /*0038*/ 	.word	index@(vprintf)


	//----- nvinfo : EIATTR_MERCURY_ISA_VERSION
	.align		4
.L_17:
        /*003c*/ 	.byte	0x03, 0x5f
        /*003e*/ 	.short	0x0101


	//----- nvinfo : EIATTR_VRC_CTA_INIT_COUNT
	.align		4
        /*0040*/ 	.byte	0x02, 0x4a
	.zero		1
	.zero		1


	//----- nvinfo : EIATTR_SYSCALL_OFFSETS
	.align		4
        /*0044*/ 	.byte	0x04, 0x46
        /*0046*/ 	.short	(.L_19 - .L_18)


	//   ....[0]....
.L_18:
        /*0048*/ 	.word	0x00000330


	//   ....[1]....
        /*004c*/ 	.word	0x00000480


	//----- nvinfo : EIATTR_EXIT_INSTR_OFFSETS
	.align		4
.L_19:
        /*0050*/ 	.byte	0x04, 0x1c
        /*0052*/ 	.short	(.L_21 - .L_20)


	//   ....[0]....
.L_20:
        /*0054*/ 	.word	0x000004b0


	//----- nvinfo : EIATTR_CRS_STACK_SIZE
	.align		4
.L_21:
        /*0058*/ 	.byte	0x04, 0x1e
        /*005a*/ 	.short	(.L_23 - .L_22)
.L_22:
        /*005c*/ 	.word	0x00000000


	//----- nvinfo : EIATTR_CBANK_PARAM_SIZE
	.align		4
.L_23:
        /*0060*/ 	.byte	0x03, 0x19
        /*0062*/ 	.short	0x000c


	//----- nvinfo : EIATTR_PARAM_CBANK
	.align		4
        /*0064*/ 	.byte	0x04, 0x0a
        /*0066*/ 	.short	(.L_25 - .L_24)
	.align		4
.L_24:
        /*0068*/ 	.word	index@(.nv.constant0._Z8sqrtcalcPfi)
        /*006c*/ 	.short	0x0380
        /*006e*/ 	.short	0x000c


	//----- nvinfo : EIATTR_SW_WAR
	.align		4
.L_25:
        /*0070*/ 	.byte	0x04, 0x36
        /*0072*/ 	.short	(.L_27 - .L_26)
.L_26:
        /*0074*/ 	.word	0x00000008
.L_27:


//--------------------- .nv.callgraph             --------------------------
	.section	.nv.callgraph,"",@"SHT_CUDA_CALLGRAPH"
	.align	4
	.sectionentsize	8
	.align		4
        /*0000*/ 	.word	0x00000000
	.align		4
        /*0004*/ 	.word	0xffffffff
	.align		4
        /*0008*/ 	.word	index@(_Z8sqrtcalcPfi)
	.align		4
        /*000c*/ 	.word	index@(vprintf)
	.align		4
        /*0010*/ 	.word	0x00000000
	.align		4
        /*0014*/ 	.word	0xfffffffe
	.align		4
        /*0018*/ 	.word	0x00000000
	.align		4
        /*001c*/ 	.word	0xfffffffd
	.align		4
        /*0020*/ 	.word	0x00000000
	.align		4
        /*0024*/ 	.word	0xfffffffc


//--------------------- .nv.constant4             --------------------------
	.section	.nv.constant4,"a",@progbits
	.align	8
	.align		8
.nv.constant4:
        /*0000*/ 	.dword	vprintf
	.align		8
        /*0008*/ 	.dword	$str
	.align		8
        /*0010*/ 	.dword	$str$1


//--------------------- .text._Z8sqrtcalcPfi      --------------------------
	.section	.text._Z8sqrtcalcPfi,"ax",@progbits
	.align	128
        .global         _Z8sqrtcalcPfi
        .type           _Z8sqrtcalcPfi,@function
        .size           _Z8sqrtcalcPfi,(.L_x_9 - _Z8sqrtcalcPfi)
        .other          _Z8sqrtcalcPfi,@"STO_CUDA_ENTRY STV_DEFAULT"
_Z8sqrtcalcPfi:
.text._Z8sqrtcalcPfi:
[----:B------:R-:W0:Y:S01]  /*0000*/  LDC R1, c[0x0][0x37c] ;  /* 0x0000df00ff017b82 */ /* 0x000e220000000800 */
[----:B------:R-:W1:Y:S01]  /*0010*/  S2R R3, SR_TID.X ;  /* 0x0000000000037919 */ /* 0x000e620000002100 */
[----:B------:R-:W2:Y:S06]  /*0020*/  LDCU UR7, c[0x0][0x2fc] ;  /* 0x00005f80ff0777ac */ /* 0x000eac0008000800 */
[----:B------:R-:W1:Y:S01]  /*0030*/  S2UR UR4, SR_CTAID.X ;  /* 0x00000000000479c3 */ /* 0x000e620000002500 */
[----:B0-----:R-:W-:Y:S01]  /*0040*/  VIADD R1, R1, 0xffffffe8 ;  /* 0xffffffe801017836 */ /* 0x001fe20000000000 */
[----:B------:R-:W-:Y:S01]  /*0050*/  BSSY.RECONVERGENT B0, `(.L_x_0) ;  /* 0x0000020000007945 */ /* 0x000fe20003800200 */
[----:B------:R-:W0:Y:S01]  /*0060*/  LDCU UR8, c[0x0][0x388] ;  /* 0x00007100ff0877ac */ /* 0x000e220008000800 */
[----:B------:R-:W3:Y:S04]  /*0070*/  LDCU UR6, c[0x0][0x2f8] ;  /* 0x00005f00ff0677ac */ /* 0x000ee80008000800 */
[----:B------:R-:W1:Y:S01]  /*0080*/  LDC R22, c[0x0][0x360] ;  /* 0x0000d800ff167b82 */ /* 0x000e620000000800 */
[----:B------:R-:W4:Y:S07]  /*0090*/  LDCU.64 UR36, c[0x0][0x358] ;  /* 0x00006b00ff2477ac */ /* 0x000f2e0008000a00 */
[----:B------:R-:W5:Y:S08]  /*00a0*/  S2UR UR5, SR_CgaCtaId ;  /* 0x00000000000579c3 */ /* 0x000f700000008800 */
[----:B------:R-:W4:Y:S01]  /*00b0*/  LDC.64 R16, c[0x0][0x380] ;  /* 0x0000e000ff107b82 */ /* 0x000f220000000a00 */
[----:B---3--:R-:W-:-:S05]  /*00c0*/  IADD3 R18, P1, PT, R1, UR6, RZ ;  /* 0x0000000601127c10 */ /* 0x008fca000ff3e0ff */
[----:B--2---:R-:W-:Y:S02]  /*00d0*/  IMAD.X R2, RZ, RZ, UR7, P1 ;  /* 0x00000007ff027e24 */ /* 0x004fe400088e06ff */
[----:B-1----:R-:W-:Y:S01]  /*00e0*/  IMAD R22, R22, UR4, R3 ;  /* 0x0000000416167c24 */ /* 0x002fe2000f8e0203 */
[----:B------:R-:W-:-:S04]  /*00f0*/  UMOV UR4, 0x400 ;  /* 0x0000040000047882 */ /* 0x000fc80000000000 */
[----:B0-----:R-:W-:Y:S01]  /*0100*/  ISETP.GE.AND P0, PT, R22, UR8, PT ;  /* 0x0000000816007c0c */ /* 0x001fe2000bf06270 */
[----:B-----5:R-:W-:-:S06]  /*0110*/  ULEA UR4, UR5, UR4, 0x18 ;  /* 0x0000000405047291 */ /* 0x020fcc000f8ec0ff */
[C---:B------:R-:W-:Y:S01]  /*0120*/  LEA R23, R22.reuse, UR4, 0x2 ;  /* 0x0000000416177c11 */ /* 0x040fe2000f8e10ff */
[----:B----4-:R-:W-:-:S05]  /*0130*/  IMAD.WIDE R16, R22, 0x4, R16 ;  /* 0x0000000416107825 */ /* 0x010fca00078e0210 */
[----:B------:R-:W-:Y:S05]  /*0140*/  @P0 BRA `(.L_x_1) ;  /* 0x0000000000400947 */ /* 0x000fea0003800000 */
[----:B------:R-:W2:Y:S01]  /*0150*/  LDG.E R0, desc[UR36][R16.64] ;  /* 0x0000002410007981 */ /* 0x000ea2000c1e1900 */
[----:B------:R-:W-:Y:S01]  /*0160*/  BSSY.RECONVERGENT B1, `(.L_x_2) ;  /* 0x000000d000017945 */ /* 0x000fe20003800200 */
[----:B--2---:R-:W-:Y:S01]  /*0170*/  IADD3 R4, PT, PT, R0, -0xd000000, RZ ;  /* 0xf300000000047810 */ /* 0x004fe20007ffe0ff */
[----:B------:R0:W1:Y:S03]  /*0180*/  MUFU.RSQ R3, R0 ;  /* 0x0000000000037308 */ /* 0x0000660000001400 */
[----:B------:R-:W-:-:S13]  /*0190*/  ISETP.GT.U32.AND P0, PT, R4, 0x727fffff, PT ;  /* 0x727fffff0400780c */ /* 0x000fda0003f04070 */
[----:B0-----:R-:W-:Y:S05]  /*01a0*/  @!P0 BRA `(.L_x_3) ;  /* 0x0000000000108947 */ /* 0x001fea0003800000 */
[----:B------:R-:W-:-:S07]  /*01b0*/  MOV R8, 0x1d0 ;  /* 0x000001d000087802 */ /* 0x000fce0000000f00 */
[----:B-1----:R-:W-:Y:S05]  /*01c0*/  CALL.REL.NOINC `($__internal_0_$__cuda_sm20_sqrt_rn_f32_slowpath) ;  /* 0x0000000000bc7944 */ /* 0x002fea0003c00000 */
[----:B------:R-:W-:Y:S01]  /*01d0*/  IMAD.MOV.U32 R0, RZ, RZ, R3 ;  /* 0x000000ffff007224 */ /* 0x000fe200078e0003 */
[----:B------:R-:W-:Y:S06]  /*01e0*/  BRA `(.L_x_4) ;  /* 0x0000000000107947 */ /* 0x000fec0003800000 */
.L_x_3:
[----:B-1----:R-:W-:Y:S01]  /*01f0*/  FMUL.FTZ R5, R0, R3 ;  /* 0x0000000300057220 */ /* 0x002fe20000410000 */
[----:B------:R-:W-:-:S03]  /*0200*/  FMUL.FTZ R3, R3, 0.5 ;  /* 0x3f00000003037820 */ /* 0x000fc60000410000 */
[----:B------:R-:W-:-:S04]  /*0210*/  FFMA R0, -R5, R5, R0 ;  /* 0x0000000505007223 */ /* 0x000fc80000000100 */
[----:B------:R-:W-:-:S07]  /*0220*/  FFMA R0, R0, R3, R5 ;  /* 0x0000000300007223 */ /* 0x000fce0000000005 */
.L_x_4:
[----:B------:R-:W-:Y:S05]  /*0230*/  BSYNC.RECONVERGENT B1 ;  /* 0x0000000000017941 */ /* 0x000fea0003800200 */
.L_x_2:
[----:B------:R0:W-:Y:S02]  /*0240*/  STS [R23], R0 ;  /* 0x0000000017007388 */ /* 0x0001e40000000800 */
.L_x_1:
[----:B------:R-:W-:Y:S05]  /*0250*/  BSYNC.RECONVERGENT B0 ;  /* 0x0000000000007941 */ /* 0x000fea0003800200 */
.L_x_0:
[----:B------:R-:W-:Y:S01]  /*0260*/  MOV R19, 0x0 ;  /* 0x0000000000137802 */ /* 0x000fe20000000f00 */
[----:B------:R-:W1:Y:S01]  /*0270*/  LDCU UR6, c[0x0][0x388] ;  /* 0x00007100ff0677ac */ /* 0x000e620008000800 */
[----:B------:R2:W-:Y:S01]  /*0280*/  STL [R1], R22 ;  /* 0x0000001601007387 */ /* 0x0005e20000100800 */
[----:B------:R-:W-:Y:S01]  /*0290*/  MOV R6, R18 ;  /* 0x0000001200067202 */ /* 0x000fe20000000f00 */
[----:B------:R2:W3:Y:S01]  /*02a0*/  LDC.64 R8, c[0x4][R19] ;  /* 0x0100000013087b82 */ /* 0x0004e20000000a00 */
[----:B------:R-:W4:Y:S01]  /*02b0*/  LDCU.64 UR4, c[0x4][0x8] ;  /* 0x01000100ff0477ac */ /* 0x000f220008000a00 */
[----:B------:R-:W-:-:S06]  /*02c0*/  IMAD.MOV.U32 R7, RZ, RZ, R2 ;  /* 0x000000ffff077224 */ /* 0x000fcc00078e0002 */
[----:B------:R-:W-:Y:S01]  /*02d0*/  BAR.SYNC.DEFER_BLOCKING 0x0 ;  /* 0x0000000000007b1d */ /* 0x000fe20000010000 */
[----:B-1----:R-:W-:Y:S02]  /*02e0*/  ISETP.GE.AND P0, PT, R22, UR6, PT ;  /* 0x0000000616007c0c */ /* 0x002fe4000bf06270 */
[----:B----4-:R-:W-:Y:S01]  /*02f0*/  MOV R4, UR4 ;  /* 0x0000000400047c02 */ /* 0x010fe20008000f00 */
[----:B------:R-:W-:Y:S01]  /*0300*/  IMAD.U32 R5, RZ, RZ, UR5 ;  /* 0x00000005ff057e24 */ /* 0x000fe2000f8e00ff */
[----:B--2---:R-:W-:-:S09]  /*0310*/  P2R R24, PR, RZ, 0x1 ;  /* 0x00000001ff187803 */ /* 0x004fd20000000000 */
[----:B------:R-:W-:-:S07]  /*0320*/  LEPC R20, `(.L_x_5) ;  /* 0x000000001014794e */ /* 0x000fce0000000000 */
[----:B0--3--:R-:W-:Y:S05]  /*0330*/  CALL.ABS.NOINC R8 ;  /* 0x0000000008007343 */ /* 0x009fea0003c00000 */
.L_x_5:
[----:B------:R-:W-:-:S13]  /*0340*/  ISETP.NE.AND P6, PT, R24, RZ, PT ;  /* 0x000000ff1800720c */ /* 0x000fda0003fc5270 */
[----:B------:R-:W-:Y:S05]  /*0350*/  @P6 BRA `(.L_x_6) ;  /* 0x00000000004c6947 */ /* 0x000fea0003800000 */
[----:B------:R-:W0:Y:S01]  /*0360*/  LDS R3, [R23] ;  /* 0x0000000017037984 */ /* 0x000e220000000800 */
[----:B------:R-:W-:-:S05]  /*0370*/  HFMA2 R5, -RZ, RZ, 0.0269927978515625, 39584 ;  /* 0x26e978d5ff057431 */ /* 0x000fca00000001ff */
[----:B------:R-:W-:-:S05]  /*0380*/  IMAD R0, R22, R5, 0x10624d8 ;  /* 0x010624d816007424 */ /* 0x000fca00078e0205 */
[----:B------:R-:W-:-:S04]  /*0390*/  SHF.L.W.U32.HI R0, R0, 0x1d, R0 ;  /* 0x0000001d00007819 */ /* 0x000fc80000010e00 */
[----:B------:R-:W-:Y:S01]  /*03a0*/  ISETP.GT.U32.AND P0, PT, R0, 0x418936, PT ;  /* 0x004189360000780c */ /* 0x000fe20003f04070 */
[----:B0-----:R0:W-:-:S12]  /*03b0*/  STG.E desc[UR36][R16.64], R3 ;  /* 0x0000000310007986 */ /* 0x0011d8000c101924 */
[----:B------:R-:W-:Y:S05]  /*03c0*/  @P0 BRA `(.L_x_6) ;  /* 0x0000000000300947 */ /* 0x000fea0003800000 */
[----:B------:R-:W1:Y:S01]  /*03d0*/  F2F.F64.F32 R8, R3 ;  /* 0x0000000300087310 */ /* 0x000e620000201800 */
[----:B------:R2:W-:Y:S01]  /*03e0*/  STL [R1], R22 ;  /* 0x0000001601007387 */ /* 0x0005e20000100800 */
[----:B------:R2:W3:Y:S01]  /*03f0*/  LDC.64 R10, c[0x4][R19] ;  /* 0x01000000130a7b82 */ /* 0x0004e20000000a00 */
[----:B------:R-:W4:Y:S01]  /*0400*/  LDCU.64 UR4, c[0x4][0x10] ;  /* 0x01000200ff0477ac */ /* 0x000f220008000a00 */
[----:B------:R-:W-:Y:S01]  /*0410*/  IMAD.MOV.U32 R6, RZ, RZ, R18 ;  /* 0x000000ffff067224 */ /* 0x000fe200078e0012 */
[----:B------:R-:W-:Y:S01]  /*0420*/  MOV R7, R2 ;  /* 0x0000000200077202 */ /* 0x000fe20000000f00 */
[----:B-1----:R2:W-:Y:S04]  /*0430*/  STL.64 [R1+0x8], R8 ;  /* 0x0000080801007387 */ /* 0x0025e80000100a00 */
[----:B------:R2:W-:Y:S01]  /*0440*/  STL.64 [R1+0x10], R8 ;  /* 0x0000100801007387 */ /* 0x0005e20000100a00 */
[----:B----4-:R-:W-:Y:S01]  /*0450*/  IMAD.U32 R4, RZ, RZ, UR4 ;  /* 0x00000004ff047e24 */ /* 0x010fe2000f8e00ff */
[----:B------:R-:W-:-:S07]  /*0460*/  MOV R5, UR5 ;  /* 0x0000000500057c02 */ /* 0x000fce0008000f00 */
[----:B------:R-:W-:-:S07]  /*0470*/  LEPC R20, `(.L_x_6) ;  /* 0x000000001014794e */ /* 0x000fce0000000000 */
[----:B0-23--:R-:W-:Y:S05]  /*0480*/  CALL.ABS.NOINC R10 ;  /* 0x000000000a007343 */ /* 0x00dfea0003c00000 */
.L_x_6:
[----:B------:R-:W-:Y:S05]  /*0490*/  WARPSYNC.ALL ;  /* 0x0000000000007948 */ /* 0x000fea0003800000 */
[----:B------:R-:W-:Y:S06]  /*04a0*/  BAR.SYNC.DEFER_BLOCKING 0x0 ;  /* 0x0000000000007b1d */ /* 0x000fec0000010000 */
[----:B------:R-:W-:Y:S05]  /*04b0*/  EXIT ;  /* 0x000000000000794d */ /* 0x000fea0003800000 */
        .weak           $__internal_0_$__cuda_sm20_sqrt_rn_f32_slowpath
        .type           $__internal_0_$__cuda_sm20_sqrt_rn_f32_slowpath,@function
        .size           $__internal_0_$__cuda_sm20_sqrt_rn_f32_slowpath,(.L_x_9 - $__internal_0_$__cuda_sm20_sqrt_rn_f32_slowpath)
$__internal_0_$__cuda_sm20_sqrt_rn_f32_slowpath:
[----:B------:R-:W-:-:S13]  /*04c0*/  LOP3.LUT P0, RZ, R0, 0x7fffffff, RZ, 0xc0, !PT ;  /* 0x7fffffff00ff7812 */ /* 0x000fda000780c0ff */
[----:B------:R-:W-:Y:S01]  /*04d0*/  @!P0 IMAD.MOV.U32 R3, RZ, RZ, R0 ;  /* 0x000000ffff038224 */ /* 0x000fe200078e0000 */
[----:B------:R-:W-:Y:S06]  /*04e0*/  @!P0 BRA `(.L_x_7) ;  /* 0x0000000000408947 */ /* 0x000fec0003800000 */
[----:B------:R-:W-:-:S13]  /*04f0*/  FSETP.GEU.FTZ.AND P0, PT, R0, RZ, PT ;  /* 0x000000ff0000720b */ /* 0x000fda0003f1e000 */
[----:B------:R-:W-:Y:S01]  /*0500*/  @!P0 MOV R3, 0x7fffffff ;  /* 0x7fffffff00038802 */ /* 0x000fe20000000f00 */
[----:B------:R-:W-:Y:S06]  /*0510*/  @!P0 BRA `(.L_x_7) ;  /* 0x0000000000348947 */ /* 0x000fec0003800000 */
[----:B------:R-:W-:-:S13]  /*0520*/  FSETP.GTU.FTZ.AND P0, PT, |R0|, +INF , PT ;  /* 0x7f8000000000780b */ /* 0x000fda0003f1c200 */
[----:B------:R-:W-:Y:S01]  /*0530*/  @P0 FADD.FTZ R3, R0, 1 ;  /* 0x3f80000000030421 */ /* 0x000fe20000010000 */
[----:B------:R-:W-:Y:S06]  /*0540*/  @P0 BRA `(.L_x_7) ;  /* 0x0000000000280947 */ /* 0x000fec0003800000 */
[----:B------:R-:W-:-:S13]  /*0550*/  FSETP.NEU.FTZ.AND P0, PT, |R0|, +INF , PT ;  /* 0x7f8000000000780b */ /* 0x000fda0003f1d200 */
[----:B------:R-:W-:-:S04]  /*0560*/  @P0 FFMA R4, R0, 1.84467440737095516160e+19, RZ ;  /* 0x5f80000000040823 */ /* 0x000fc800000000ff */
[----:B------:R-:W0:Y:S02]  /*0570*/  @P0 MUFU.RSQ R3, R4 ;  /* 0x0000000400030308 */ /* 0x000e240000001400 */
[----:B0-----:R-:W-:Y:S01]  /*0580*/  @P0 FMUL.FTZ R5, R4, R3 ;  /* 0x0000000304050220 */ /* 0x001fe20000410000 */
[----:B------:R-:W-:Y:S01]  /*0590*/  @P0 FMUL.FTZ R7, R3, 0.5 ;  /* 0x3f00000003070820 */ /* 0x000fe20000410000 */
[----:B------:R-:W-:Y:S02]  /*05a0*/  @!P0 IMAD.MOV.U32 R3, RZ, RZ, R0 ;  /* 0x000000ffff038224 */ /* 0x000fe400078e0000 */
[----:B------:R-:W-:-:S04]  /*05b0*/  @P0 FADD.FTZ R6, -R5, -RZ ;  /* 0x800000ff05060221 */ /* 0x000fc80000010100 */
[----:B------:R-:W-:-:S04]  /*05c0*/  @P0 FFMA R6, R5, R6, R4 ;  /* 0x0000000605060223 */ /* 0x000fc80000000004 */
[----:B------:R-:W-:-:S04]  /*05d0*/  @P0 FFMA R6, R6, R7, R5 ;  /* 0x0000000706060223 */ /* 0x000fc80000000005 */
[----:B------:R-:W-:-:S07]  /*05e0*/  @P0 FMUL.FTZ R3, R6, 2.3283064365386962891e-10 ;  /* 0x2f80000006030820 */ /* 0x000fce0000410000 */
.L_x_7:
[----:B------:R-:W-:Y:S01]  /*05f0*/  MOV R4, R8 ;  /* 0x0000000800047202 */ /* 0x000fe20000000f00 */
[----:B------:R-:W-:-:S04]  /*0600*/  IMAD.MOV.U32 R5, RZ, RZ, 0x0 ;  /* 0x00000000ff057424 */ /* 0x000fc800078e00ff */
[----:B------:R-:W-:Y:S05]  /*0610*/  RET.REL.NODEC R4 `(_Z8sqrtcalcPfi) ;  /* 0xfffffff804787950 */ /* 0x000fea0003c3ffff */
.L_x_8:
[----:B------:R-:W-:-:S00]  /*0620*/  BRA `(.L_x_8) ;  /* 0xfffffffc00fc7947 */ /* 0x000fc0000383ffff */
[----:B------:R-:W-:-:S00]  /*0630*/  NOP ;  /* 0x0000000000007918 */ /* 0x000fc00000000000 */
        /* <DEDUP_REMOVED lines=12> */
.L_x_9:


//--------------------- .nv.global.init           --------------------------
	.section	.nv.global.init,"aw",@progbits
.nv.global.init:
	.type		$str,@object
	.size		$str,($str$1 - $str)
$str:
        /*0000*/ 	.byte	0x6d, 0x79, 0x20, 0x72, 0x61, 0x6e, 0x6b, 0x20, 0x69, 0x73, 0x20, 0x25, 0x66, 0x0a, 0x00
	.type		$str$1,@object
	.size		$str$1,(.L_1 - $str$1)
$str$1:
        /*000f*/ 	.byte	0x72, 0x61, 0x6e, 0x6b, 0x20, 0x25, 0x66, 0x20, 0x69, 0x73, 0x20, 0x77, 0x72, 0x69, 0x74, 0x69
        /*001f*/ 	.byte	0x6e, 0x67, 0x20, 0x25, 0x66, 0x20, 0x74, 0x6f, 0x20, 0x25, 0x66, 0x00
.L_1:


//--------------------- .nv.shared._Z8sqrtcalcPfi --------------------------
	.section	.nv.shared._Z8sqrtcalcPfi,"aw",@nobits
	.sectionflags	@""
	.align	16
	.zero		1024


//--------------------- .nv.shared.reserved.0     --------------------------
	.section	.nv.shared.reserved.0,"aw",@nobits
	.weak		__nv_reservedSMEM_offset_0_alias
	.size		__nv_reservedSMEM_offset_0_alias, 0, 64
	.other		__nv_reservedSMEM_offset_0_alias,@"STO_CUDA_RESERVED_SHARED STV_DEFAULT"
__nv_reservedSMEM_offset_0_alias:
	.zero		0
	.zero		64


//--------------------- .nv.constant0._Z8sqrtcalcPfi --------------------------
	.section	.nv.constant0._Z8sqrtcalcPfi,"a",@progbits
	.sectionflags	@""
	.align	4
.nv.constant0._Z8sqrtcalcPfi:
	.zero		908


//--------------------- SYMBOLS --------------------------

	.type		.nv.reservedSmem.offset0,@object
	.size		.nv.reservedSmem.offset0,0x4
	.type		.nv.reservedSmem.cap,@object
	.size		.nv.reservedSmem.cap,0x4
	.type		vprintf,@function
